//
// Generated by NVIDIA NVVM Compiler
//
// Compiler Build ID: CL-36424714
// Cuda compilation tools, release 13.0, V13.0.88
// Based on NVVM 20.0.0
//

.version 9.0
.target sm_100
.address_size 64

	// .globl	_Z9reduce_v5ILi256EEvPfS0_i
// _ZZ9reduce_v5ILi256EEvPfS0_iE4smem has been demoted

.visible .entry _Z9reduce_v5ILi256EEvPfS0_i(
	.param .u64 .ptr .align 1 _Z9reduce_v5ILi256EEvPfS0_i_param_0,
	.param .u64 .ptr .align 1 _Z9reduce_v5ILi256EEvPfS0_i_param_1,
	.param .u32 _Z9reduce_v5ILi256EEvPfS0_i_param_2
)
{
	.reg .pred 	%p<11>;
	.reg .b32 	%r<34>;
	.reg .b32 	%f<50>;
	.reg .b64 	%rd<15>;
	// demoted variable
	.shared .align 4 .b8 _ZZ9reduce_v5ILi256EEvPfS0_iE4smem[1024];
	ld.param.u64 	%rd3, [_Z9reduce_v5ILi256EEvPfS0_i_param_0];
	ld.param.u64 	%rd2, [_Z9reduce_v5ILi256EEvPfS0_i_param_1];
	ld.param.u32 	%r15, [_Z9reduce_v5ILi256EEvPfS0_i_param_2];
	cvta.to.global.u64 	%rd1, %rd3;
	mov.u32 	%r1, %tid.x;
	mov.u32 	%r2, %ctaid.x;
	mov.u32 	%r16, %ntid.x;
	mad.lo.s32 	%r32, %r2, %r16, %r1;
	mov.u32 	%r17, %nctaid.x;
	mul.lo.s32 	%r4, %r16, %r17;
	setp.ge.s32 	%p1, %r32, %r15;
	mov.f32 	%f49, 0f00000000;
	@%p1 bra 	$L__BB0_7;
	add.s32 	%r18, %r32, %r4;
	max.s32 	%r19, %r15, %r18;
	setp.lt.s32 	%p2, %r18, %r15;
	selp.u32 	%r20, 1, 0, %p2;
	add.s32 	%r21, %r18, %r20;
	sub.s32 	%r22, %r19, %r21;
	div.u32 	%r23, %r22, %r4;
	add.s32 	%r5, %r23, %r20;
	and.b32  	%r24, %r5, 3;
	setp.eq.s32 	%p3, %r24, 3;
	mov.f32 	%f49, 0f00000000;
	@%p3 bra 	$L__BB0_4;
	add.s32 	%r25, %r5, 1;
	and.b32  	%r26, %r25, 3;
	neg.s32 	%r30, %r26;
	mov.f32 	%f49, 0f00000000;
$L__BB0_3:
	.pragma "nounroll";
	mul.wide.s32 	%rd4, %r32, 4;
	add.s64 	%rd5, %rd1, %rd4;
	ld.global.f32 	%f12, [%rd5];
	add.f32 	%f49, %f49, %f12;
	add.s32 	%r32, %r32, %r4;
	add.s32 	%r30, %r30, 1;
	setp.ne.s32 	%p4, %r30, 0;
	@%p4 bra 	$L__BB0_3;
$L__BB0_4:
	setp.lt.u32 	%p5, %r5, 3;
	@%p5 bra 	$L__BB0_7;
	mul.wide.s32 	%rd8, %r4, 4;
	shl.b32 	%r27, %r4, 2;
$L__BB0_6:
	mul.wide.s32 	%rd6, %r32, 4;
	add.s64 	%rd7, %rd1, %rd6;
	ld.global.f32 	%f13, [%rd7];
	add.f32 	%f14, %f49, %f13;
	add.s64 	%rd9, %rd7, %rd8;
	ld.global.f32 	%f15, [%rd9];
	add.f32 	%f16, %f14, %f15;
	add.s64 	%rd10, %rd9, %rd8;
	ld.global.f32 	%f17, [%rd10];
	add.f32 	%f18, %f16, %f17;
	add.s64 	%rd11, %rd10, %rd8;
	ld.global.f32 	%f19, [%rd11];
	add.f32 	%f49, %f18, %f19;
	add.s32 	%r32, %r27, %r32;
	setp.lt.s32 	%p6, %r32, %r15;
	@%p6 bra 	$L__BB0_6;
$L__BB0_7:
	shl.b32 	%r28, %r1, 2;
	mov.u32 	%r29, _ZZ9reduce_v5ILi256EEvPfS0_iE4smem;
	add.s32 	%r14, %r29, %r28;
	st.shared.f32 	[%r14], %f49;
	bar.sync 	0;
	setp.gt.u32 	%p7, %r1, 127;
	@%p7 bra 	$L__BB0_9;
	ld.shared.f32 	%f20, [%r14+512];
	ld.shared.f32 	%f21, [%r14];
	add.f32 	%f22, %f20, %f21;
	st.shared.f32 	[%r14], %f22;
$L__BB0_9:
	bar.sync 	0;
	setp.gt.u32 	%p8, %r1, 63;
	@%p8 bra 	$L__BB0_11;
	ld.shared.f32 	%f23, [%r14+256];
	ld.shared.f32 	%f24, [%r14];
	add.f32 	%f25, %f23, %f24;
	st.shared.f32 	[%r14], %f25;
$L__BB0_11:
	bar.sync 	0;
	setp.gt.u32 	%p9, %r1, 31;
	@%p9 bra 	$L__BB0_14;
	ld.volatile.shared.f32 	%f26, [%r14+128];
	ld.volatile.shared.f32 	%f27, [%r14];
	add.f32 	%f28, %f26, %f27;
	st.volatile.shared.f32 	[%r14], %f28;
	ld.volatile.shared.f32 	%f29, [%r14+64];
	ld.volatile.shared.f32 	%f30, [%r14];
	add.f32 	%f31, %f29, %f30;
	st.volatile.shared.f32 	[%r14], %f31;
	ld.volatile.shared.f32 	%f32, [%r14+32];
	ld.volatile.shared.f32 	%f33, [%r14];
	add.f32 	%f34, %f32, %f33;
	st.volatile.shared.f32 	[%r14], %f34;
	ld.volatile.shared.f32 	%f35, [%r14+16];
	ld.volatile.shared.f32 	%f36, [%r14];
	add.f32 	%f37, %f35, %f36;
	st.volatile.shared.f32 	[%r14], %f37;
	ld.volatile.shared.f32 	%f38, [%r14+8];
	ld.volatile.shared.f32 	%f39, [%r14];
	add.f32 	%f40, %f38, %f39;
	st.volatile.shared.f32 	[%r14], %f40;
	ld.volatile.shared.f32 	%f41, [%r14+4];
	ld.volatile.shared.f32 	%f42, [%r14];
	add.f32 	%f43, %f41, %f42;
	st.volatile.shared.f32 	[%r14], %f43;
	setp.ne.s32 	%p10, %r1, 0;
	@%p10 bra 	$L__BB0_14;
	ld.shared.f32 	%f44, [_ZZ9reduce_v5ILi256EEvPfS0_iE4smem];
	cvta.to.global.u64 	%rd12, %rd2;
	mul.wide.u32 	%rd13, %r2, 4;
	add.s64 	%rd14, %rd12, %rd13;
	st.global.f32 	[%rd14], %f44;
$L__BB0_14:
	ret;

}


// ===== COMPILED SASS (sm_100) =====

	.target	sm_100

	.elftype	@"ET_EXEC"


//--------------------- .note.nv.tkinfo           --------------------------
	.section	.note.nv.tkinfo,"",@"SHT_NOTE"
	.sectionflags	@"SHF_NOTE_NV_TKINFO"
	.tkinfo
        /*0018*/ 	.word	0x00000002
        /*0030*/ 	.string	""
        /*0030*/ 	.string	"ptxas"
        /*0030*/ 	.string	"Cuda compilation tools, release 13.0, V13.0.88"
        /*0030*/ 	.string	"Build cuda_13.0.r13.0/compiler.36424714_0"
        /*0030*/ 	.string	"-arch sm_100 -m 64 "



//--------------------- .note.nv.cuinfo           --------------------------
	.section	.note.nv.cuinfo,"",@"SHT_NOTE"
	.sectionflags	@"SHF_NOTE_NV_CUINFO"
        /*0018*/ 	.short	0x0002
        /*001a*/ 	.short	0x0064
        /*001c*/ 	.short	0x0082
	.zero		2


//--------------------- .nv.info                  --------------------------
	.section	.nv.info,"",@"SHT_CUDA_INFO"
	.align	4


	//----- nvinfo : EIATTR_REGCOUNT
	.align		4
        /*0000*/ 	.byte	0x04, 0x2f
        /*0002*/ 	.short	(.L_1 - .L_0)
	.align		4
.L_0:
        /*0004*/ 	.word	index@(_Z9reduce_v5ILi256EEvPfS0_i)
        /*0008*/ 	.word	0x00000010


	//----- nvinfo : EIATTR_FRAME_SIZE
	.align		4
.L_1:
        /*000c*/ 	.byte	0x04, 0x11
        /*000e*/ 	.short	(.L_3 - .L_2)
	.align		4
.L_2:
        /*0010*/ 	.word	index@(_Z9reduce_v5ILi256EEvPfS0_i)
        /*0014*/ 	.word	0x00000000


	//----- nvinfo : EIATTR_MIN_STACK_SIZE
	.align		4
.L_3:
        /*0018*/ 	.byte	0x04, 0x12
        /*001a*/ 	.short	(.L_5 - .L_4)
	.align		4
.L_4:
        /*001c*/ 	.word	index@(_Z9reduce_v5ILi256EEvPfS0_i)
        /*0020*/ 	.word	0x00000000
.L_5:


//--------------------- .nv.compat                --------------------------
	.section	.nv.compat,"",@"SHT_CUDA_COMPAT_INFO"
	.align	4
        /*0000*/ 	.byte	0x02, 0x09, 0x00, 0x00, 0x02, 0x02, 0x01, 0x00, 0x02, 0x05, 0x05, 0x00, 0x03, 0x07, 0x01, 0x01
        /*0010*/ 	.byte	0x02, 0x03, 0x00, 0x00, 0x02, 0x06, 0x01, 0x00, 0x04, 0x0b, 0x08, 0x00, 0x09, 0x00, 0x00, 0x00
        /*0020*/ 	.byte	0x00, 0x00, 0x00, 0x00


//--------------------- .nv.info._Z9reduce_v5ILi256EEvPfS0_i --------------------------
	.section	.nv.info._Z9reduce_v5ILi256EEvPfS0_i,"",@"SHT_CUDA_INFO"
	.sectionflags	@""
	.align	4


	//----- nvinfo : EIATTR_CUDA_API_VERSION
	.align		4
        /*0000*/ 	.byte	0x04, 0x37
        /*0002*/ 	.short	(.L_7 - .L_6)
.L_6:
        /*0004*/ 	.word	0x00000082


	//----- nvinfo : EIATTR_KPARAM_INFO
	.align		4
.L_7:
        /*0008*/ 	.byte	0x04, 0x17
        /*000a*/ 	.short	(.L_9 - .L_8)
.L_8:
        /*000c*/ 	.word	0x00000000
        /*0010*/ 	.short	0x0002
        /*0012*/ 	.short	0x0010
        /*0014*/ 	.byte	0x00, 0xf0, 0x11, 0x00


	//----- nvinfo : EIATTR_KPARAM_INFO
	.align		4
.L_9:
        /*0018*/ 	.byte	0x04, 0x17
        /*001a*/ 	.short	(.L_11 - .L_10)
.L_10:
        /*001c*/ 	.word	0x00000000
        /*0020*/ 	.short	0x0001
        /*0022*/ 	.short	0x0008
        /*0024*/ 	.byte	0x00, 0xf5, 0x21, 0x00


	//----- nvinfo : EIATTR_KPARAM_INFO
	.align		4
.L_11:
        /*0028*/ 	.byte	0x04, 0x17
        /*002a*/ 	.short	(.L_13 - .L_12)
.L_12:
        /*002c*/ 	.word	0x00000000
        /*0030*/ 	.short	0x0000
        /*0032*/ 	.short	0x0000
        /*0034*/ 	.byte	0x00, 0xf5, 0x21, 0x00


	//----- nvinfo : EIATTR_SPARSE_MMA_MASK
	.align		4
.L_13:
        /*0038*/ 	.byte	0x03, 0x50
        /*003a*/ 	.short	0x0000


	//----- nvinfo : EIATTR_MAXREG_COUNT
	.align		4
        /*003c*/ 	.byte	0x03, 0x1b
        /*003e*/ 	.short	0x00ff


	//----- nvinfo : EIATTR_NUM_BARRIERS
	.align		4
        /*0040*/ 	.byte	0x02, 0x4c
        /*0042*/ 	.byte	0x01
	.zero		1


	//----- nvinfo : EIATTR_MERCURY_ISA_VERSION
	.align		4
        /*0044*/ 	.byte	0x03, 0x5f
        /*0046*/ 	.short	0x0101


	//----- nvinfo : EIATTR_VRC_CTA_INIT_COUNT
	.align		4
        /*0048*/ 	.byte	0x02, 0x4a
	.zero		1
	.zero		1


	//----- nvinfo : EIATTR_EXIT_INSTR_OFFSETS
	.align		4
        /*004c*/ 	.byte	0x04, 0x1c
        /*004e*/ 	.short	(.L_15 - .L_14)


	//   ....[0]....
.L_14:
        /*0050*/ 	.word	0x000005d0


	//   ....[1]....
        /*0054*/ 	.word	0x00000770


	//   ....[2]....
        /*0058*/ 	.word	0x000007c0


	//----- nvinfo : EIATTR_CRS_STACK_SIZE
	.align		4
.L_15:
        /*005c*/ 	.byte	0x04, 0x1e
        /*005e*/ 	.short	(.L_17 - .L_16)
.L_16:
        /*0060*/ 	.word	0x00000000


	//----- nvinfo : EIATTR_CBANK_PARAM_SIZE
	.align		4
.L_17:
        /*0064*/ 	.byte	0x03, 0x19
        /*0066*/ 	.short	0x0014


	//----- nvinfo : EIATTR_PARAM_CBANK
	.align		4
        /*0068*/ 	.byte	0x04, 0x0a
        /*006a*/ 	.short	(.L_19 - .L_18)
	.align		4
.L_18:
        /*006c*/ 	.word	index@(.nv.constant0._Z9reduce_v5ILi256EEvPfS0_i)
        /*0070*/ 	.short	0x0380
        /*0072*/ 	.short	0x0014


	//----- nvinfo : EIATTR_SW_WAR
	.align		4
.L_19:
        /*0074*/ 	.byte	0x04, 0x36
        /*0076*/ 	.short	(.L_21 - .L_20)
.L_20:
        /*0078*/ 	.word	0x00000008
.L_21:


//--------------------- .nv.callgraph             --------------------------
	.section	.nv.callgraph,"",@"SHT_CUDA_CALLGRAPH"
	.align	4
	.sectionentsize	8
	.align		4
        /*0000*/ 	.word	0x00000000
	.align		4
        /*0004*/ 	.word	0xffffffff
	.align		4
        /*0008*/ 	.word	0x00000000
	.align		4
        /*000c*/ 	.word	0xfffffffe
	.align		4
        /*0010*/ 	.word	0x00000000
	.align		4
        /*0014*/ 	.word	0xfffffffd
	.align		4
        /*0018*/ 	.word	0x00000000
	.align		4
        /*001c*/ 	.word	0xfffffffc


//--------------------- .text._Z9reduce_v5ILi256EEvPfS0_i --------------------------
	.section	.text._Z9reduce_v5ILi256EEvPfS0_i,"ax",@progbits
	.align	128
        .global         _Z9reduce_v5ILi256EEvPfS0_i
        .type           _Z9reduce_v5ILi256EEvPfS0_i,@function
        .size           _Z9reduce_v5ILi256EEvPfS0_i,(.L_x_7 - _Z9reduce_v5ILi256EEvPfS0_i)
        .other          _Z9reduce_v5ILi256EEvPfS0_i,@"STO_CUDA_ENTRY STV_DEFAULT"
_Z9reduce_v5ILi256EEvPfS0_i:
.text._Z9reduce_v5ILi256EEvPfS0_i:
[----:B------:R-:W-:Y:S01]  /*0000*/  LDC R1, c[0x0][0x37c] ;  /* 0x0000df00ff017b82 */ /* 0x000fe20000000800 */
[----:B------:R-:W0:Y:S01]  /*0010*/  S2R R3, SR_TID.X ;  /* 0x0000000000037919 */ /* 0x000e220000002100 */
[----:B------:R-:W1:Y:S06]  /*0020*/  LDCU UR4, c[0x0][0x360] ;  /* 0x00006c00ff0477ac */ /* 0x000e6c0008000800 */
[----:B------:R-:W1:Y:S01]  /*0030*/  LDC R2, c[0x0][0x370] ;  /* 0x0000dc00ff027b82 */ /* 0x000e620000000800 */
[----:B------:R-:W-:Y:S01]  /*0040*/  BSSY.RECONVERGENT B0, `(.L_x_0) ;  /* 0x0000045000007945 */ /* 0x000fe20003800200 */
[----:B------:R-:W0:Y:S01]  /*0050*/  S2R R0, SR_CTAID.X ;  /* 0x0000000000007919 */ /* 0x000e220000002500 */
[----:B------:R-:W2:Y:S01]  /*0060*/  LDCU UR8, c[0x0][0x390] ;  /* 0x00007200ff0877ac */ /* 0x000ea20008000800 */
[----:B------:R-:W-:Y:S01]  /*0070*/  HFMA2 R4, -RZ, RZ, 0, 0 ;  /* 0x00000000ff047431 */ /* 0x000fe200000001ff */
[----:B------:R-:W3:Y:S01]  /*0080*/  LDCU.64 UR6, c[0x0][0x358] ;  /* 0x00006b00ff0677ac */ /* 0x000ee20008000a00 */
[----:B-1----:R-:W-:-:S02]  /*0090*/  IMAD R2, R2, UR4, RZ ;  /* 0x0000000402027c24 */ /* 0x002fc4000f8e02ff */
[----:B0-----:R-:W-:-:S05]  /*00a0*/  IMAD R5, R0, UR4, R3 ;  /* 0x0000000400057c24 */ /* 0x001fca000f8e0203 */
[----:B--2---:R-:W-:-:S13]  /*00b0*/  ISETP.GE.AND P0, PT, R5, UR8, PT ;  /* 0x0000000805007c0c */ /* 0x004fda000bf06270 */
[----:B---3--:R-:W-:Y:S05]  /*00c0*/  @P0 BRA `(.L_x_1) ;  /* 0x0000000000f00947 */ /* 0x008fea0003800000 */
[----:B------:R-:W0:Y:S01]  /*00d0*/  I2F.U32.RP R10, R2 ;  /* 0x00000002000a7306 */ /* 0x000e220000209000 */
[C---:B------:R-:W-:Y:S01]  /*00e0*/  IMAD.IADD R4, R2.reuse, 0x1, R5 ;  /* 0x0000000102047824 */ /* 0x040fe200078e0205 */
[----:B------:R-:W-:Y:S01]  /*00f0*/  IADD3 R11, PT, PT, RZ, -R2, RZ ;  /* 0x80000002ff0b7210 */ /* 0x000fe20007ffe0ff */
[----:B------:R-:W-:Y:S01]  /*0100*/  BSSY.RECONVERGENT B1, `(.L_x_2) ;  /* 0x0000027000017945 */ /* 0x000fe20003800200 */
[----:B------:R-:W-:Y:S02]  /*0110*/  ISETP.NE.U32.AND P2, PT, R2, RZ, PT ;  /* 0x000000ff0200720c */ /* 0x000fe40003f45070 */
[C---:B------:R-:W-:Y:S02]  /*0120*/  ISETP.GE.AND P0, PT, R4.reuse, UR8, PT ;  /* 0x0000000804007c0c */ /* 0x040fe4000bf06270 */
[----:B------:R-:W-:Y:S02]  /*0130*/  VIMNMX R9, PT, PT, R4, UR8, !PT ;  /* 0x0000000804097c48 */ /* 0x000fe4000ffe0100 */
[----:B------:R-:W-:-:S04]  /*0140*/  SEL R8, RZ, 0x1, P0 ;  /* 0x00000001ff087807 */ /* 0x000fc80000000000 */
[----:B------:R-:W-:Y:S01]  /*0150*/  IADD3 R9, PT, PT, R9, -R4, -R8 ;  /* 0x8000000409097210 */ /* 0x000fe20007ffe808 */
[----:B0-----:R-:W0:Y:S02]  /*0160*/  MUFU.RCP R10, R10 ;  /* 0x0000000a000a7308 */ /* 0x001e240000001000 */
[----:B0-----:R-:W-:-:S06]  /*0170*/  VIADD R6, R10, 0xffffffe ;  /* 0x0ffffffe0a067836 */ /* 0x001fcc0000000000 */
[----:B------:R0:W1:Y:S02]  /*0180*/  F2I.FTZ.U32.TRUNC.NTZ R7, R6 ;  /* 0x0000000600077305 */ /* 0x000064000021f000 */
[----:B0-----:R-:W-:Y:S01]  /*0190*/  MOV R6, RZ ;  /* 0x000000ff00067202 */ /* 0x001fe20000000f00 */
[----:B-1----:R-:W-:-:S04]  /*01a0*/  IMAD R11, R11, R7, RZ ;  /* 0x000000070b0b7224 */ /* 0x002fc800078e02ff */
[----:B------:R-:W-:-:S06]  /*01b0*/  IMAD.HI.U32 R10, R7, R11, R6 ;  /* 0x0000000b070a7227 */ /* 0x000fcc00078e0006 */
[----:B------:R-:W-:-:S04]  /*01c0*/  IMAD.HI.U32 R7, R10, R9, RZ ;  /* 0x000000090a077227 */ /* 0x000fc800078e00ff */
[----:B------:R-:W-:-:S04]  /*01d0*/  IMAD.MOV R4, RZ, RZ, -R7 ;  /* 0x000000ffff047224 */ /* 0x000fc800078e0a07 */
[----:B------:R-:W-:-:S05]  /*01e0*/  IMAD R9, R2, R4, R9 ;  /* 0x0000000402097224 */ /* 0x000fca00078e0209 */
[----:B------:R-:W-:-:S13]  /*01f0*/  ISETP.GE.U32.AND P0, PT, R9, R2, PT ;  /* 0x000000020900720c */ /* 0x000fda0003f06070 */
[----:B------:R-:W-:Y:S02]  /*0200*/  @P0 IADD3 R9, PT, PT, -R2, R9, RZ ;  /* 0x0000000902090210 */ /* 0x000fe40007ffe1ff */
[----:B------:R-:W-:Y:S02]  /*0210*/  @P0 IADD3 R7, PT, PT, R7, 0x1, RZ ;  /* 0x0000000107070810 */ /* 0x000fe40007ffe0ff */
[----:B------:R-:W-:-:S13]  /*0220*/  ISETP.GE.U32.AND P1, PT, R9, R2, PT ;  /* 0x000000020900720c */ /* 0x000fda0003f26070 */
[----:B------:R-:W-:Y:S01]  /*0230*/  @P1 VIADD R7, R7, 0x1 ;  /* 0x0000000107071836 */ /* 0x000fe20000000000 */
[----:B------:R-:W-:-:S04]  /*0240*/  @!P2 LOP3.LUT R7, RZ, R2, RZ, 0x33, !PT ;  /* 0x00000002ff07a212 */ /* 0x000fc800078e33ff */
[----:B------:R-:W-:-:S04]  /*0250*/  IADD3 R7, PT, PT, R8, R7, RZ ;  /* 0x0000000708077210 */ /* 0x000fc80007ffe0ff */
[C---:B------:R-:W-:Y:S02]  /*0260*/  LOP3.LUT R4, R7.reuse, 0x3, RZ, 0xc0, !PT ;  /* 0x0000000307047812 */ /* 0x040fe400078ec0ff */
[----:B------:R-:W-:Y:S02]  /*0270*/  ISETP.GE.U32.AND P1, PT, R7, 0x3, PT ;  /* 0x000000030700780c */ /* 0x000fe40003f26070 */
[----:B------:R-:W-:Y:S02]  /*0280*/  ISETP.NE.AND P0, PT, R4, 0x3, PT ;  /* 0x000000030400780c */ /* 0x000fe40003f05270 */
[----:B------:R-:W-:-:S11]  /*0290*/  MOV R4, RZ ;  /* 0x000000ff00047202 */ /* 0x000fd60000000f00 */
[----:B------:R-:W-:Y:S05]  /*02a0*/  @!P0 BRA `(.L_x_3) ;  /* 0x0000000000308947 */ /* 0x000fea0003800000 */
[----:B------:R-:W0:Y:S01]  /*02b0*/  LDC.64 R8, c[0x0][0x380] ;  /* 0x0000e000ff087b82 */ /* 0x000e220000000a00 */
[----:B------:R-:W-:-:S05]  /*02c0*/  VIADD R4, R7, 0x1 ;  /* 0x0000000107047836 */ /* 0x000fca0000000000 */
[----:B------:R-:W-:Y:S02]  /*02d0*/  LOP3.LUT R6, R4, 0x3, RZ, 0xc0, !PT ;  /* 0x0000000304067812 */ /* 0x000fe400078ec0ff */
[----:B------:R-:W-:Y:S02]  /*02e0*/  MOV R4, RZ ;  /* 0x000000ff00047202 */ /* 0x000fe40000000f00 */
[----:B------:R-:W-:-:S07]  /*02f0*/  IADD3 R10, PT, PT, -R6, RZ, RZ ;  /* 0x000000ff060a7210 */ /* 0x000fce0007ffe1ff */
.L_x_4:
[----:B0-----:R-:W-:-:S06]  /*0300*/  IMAD.WIDE R6, R5, 0x4, R8 ;  /* 0x0000000405067825 */ /* 0x001fcc00078e0208 */
[----:B------:R-:W2:Y:S01]  /*0310*/  LDG.E R7, desc[UR6][R6.64] ;  /* 0x0000000606077981 */ /* 0x000ea2000c1e1900 */
[----:B------:R-:W-:Y:S01]  /*0320*/  VIADD R10, R10, 0x1 ;  /* 0x000000010a0a7836 */ /* 0x000fe20000000000 */
[----:B------:R-:W-:-:S04]  /*0330*/  IADD3 R5, PT, PT, R2, R5, RZ ;  /* 0x0000000502057210 */ /* 0x000fc80007ffe0ff */
[----:B------:R-:W-:Y:S01]  /*0340*/  ISETP.NE.AND P0, PT, R10, RZ, PT ;  /* 0x000000ff0a00720c */ /* 0x000fe20003f05270 */
[----:B--2---:R-:W-:-:S12]  /*0350*/  FADD R4, R7, R4 ;  /* 0x0000000407047221 */ /* 0x004fd80000000000 */
[----:B------:R-:W-:Y:S05]  /*0360*/  @P0 BRA `(.L_x_4) ;  /* 0xfffffffc00e40947 */ /* 0x000fea000383ffff */
.L_x_3:
[----:B------:R-:W-:Y:S05]  /*0370*/  BSYNC.RECONVERGENT B1 ;  /* 0x0000000000017941 */ /* 0x000fea0003800200 */
.L_x_2:
[----:B------:R-:W-:Y:S05]  /*0380*/  @!P1 BRA `(.L_x_1) ;  /* 0x0000000000409947 */ /* 0x000fea0003800000 */
.L_x_5:
[----:B------:R-:W0:Y:S02]  /*0390*/  LDC.64 R6, c[0x0][0x380] ;  /* 0x0000e000ff067b82 */ /* 0x000e240000000a00 */
[----:B0-----:R-:W-:-:S04]  /*03a0*/  IMAD.WIDE R12, R5, 0x4, R6 ;  /* 0x00000004050c7825 */ /* 0x001fc800078e0206 */
[C---:B------:R-:W-:Y:S02]  /*03b0*/  IMAD.WIDE R6, R2.reuse, 0x4, R12 ;  /* 0x0000000402067825 */ /* 0x040fe400078e020c */
[----:B------:R-:W2:Y:S02]  /*03c0*/  LDG.E R13, desc[UR6][R12.64] ;  /* 0x000000060c0d7981 */ /* 0x000ea4000c1e1900 */
[C---:B------:R-:W-:Y:S02]  /*03d0*/  IMAD.WIDE R8, R2.reuse, 0x4, R6 ;  /* 0x0000000402087825 */ /* 0x040fe400078e0206 */
[----:B------:R-:W3:Y:S02]  /*03e0*/  LDG.E R7, desc[UR6][R6.64] ;  /* 0x0000000606077981 */ /* 0x000ee4000c1e1900 */
[C---:B------:R-:W-:Y:S02]  /*03f0*/  IMAD.WIDE R10, R2.reuse, 0x4, R8 ;  /* 0x00000004020a7825 */ /* 0x040fe400078e0208 */
[----:B------:R-:W4:Y:S04]  /*0400*/  LDG.E R9, desc[UR6][R8.64] ;  /* 0x0000000608097981 */ /* 0x000f28000c1e1900 */
[----:B------:R-:W5:Y:S01]  /*0410*/  LDG.E R11, desc[UR6][R10.64] ;  /* 0x000000060a0b7981 */ /* 0x000f62000c1e1900 */
[----:B------:R-:W-:-:S04]  /*0420*/  LEA R5, R2, R5, 0x2 ;  /* 0x0000000502057211 */ /* 0x000fc800078e10ff */
[----:B------:R-:W-:Y:S01]  /*0430*/  ISETP.GE.AND P0, PT, R5, UR8, PT ;  /* 0x0000000805007c0c */ /* 0x000fe2000bf06270 */
[----:B--2---:R-:W-:-:S04]  /*0440*/  FADD R4, R13, R4 ;  /* 0x000000040d047221 */ /* 0x004fc80000000000 */
[----:B---3--:R-:W-:-:S04]  /*0450*/  FADD R4, R4, R7 ;  /* 0x0000000704047221 */ /* 0x008fc80000000000 */
[----:B----4-:R-:W-:-:S04]  /*0460*/  FADD R4, R4, R9 ;  /* 0x0000000904047221 */ /* 0x010fc80000000000 */
[----:B-----5:R-:W-:Y:S01]  /*0470*/  FADD R4, R4, R11 ;  /* 0x0000000b04047221 */ /* 0x020fe20000000000 */
[----:B------:R-:W-:Y:S06]  /*0480*/  @!P0 BRA `(.L_x_5) ;  /* 0xfffffffc00c08947 */ /* 0x000fec000383ffff */
.L_x_1:
[----:B------:R-:W-:Y:S05]  /*0490*/  BSYNC.RECONVERGENT B0 ;  /* 0x0000000000007941 */ /* 0x000fea0003800200 */
.L_x_0:
[----:B------:R-:W0:Y:S01]  /*04a0*/  S2UR UR5, SR_CgaCtaId ;  /* 0x00000000000579c3 */ /* 0x000e220000008800 */
[----:B------:R-:W-:Y:S01]  /*04b0*/  UMOV UR4, 0x400 ;  /* 0x0000040000047882 */ /* 0x000fe20000000000 */
[C---:B------:R-:W-:Y:S02]  /*04c0*/  ISETP.GT.U32.AND P0, PT, R3.reuse, 0x7f, PT ;  /* 0x0000007f0300780c */ /* 0x040fe40003f04070 */
[----:B------:R-:W-:Y:S01]  /*04d0*/  ISETP.GT.U32.AND P1, PT, R3, 0x3f, PT ;  /* 0x0000003f0300780c */ /* 0x000fe20003f24070 */
[----:B0-----:R-:W-:-:S06]  /*04e0*/  ULEA UR4, UR5, UR4, 0x18 ;  /* 0x0000000405047291 */ /* 0x001fcc000f8ec0ff */
[----:B------:R-:W-:-:S05]  /*04f0*/  LEA R5, R3, UR4, 0x2 ;  /* 0x0000000403057c11 */ /* 0x000fca000f8e10ff */
[----:B------:R-:W-:Y:S01]  /*0500*/  STS [R5], R4 ;  /* 0x0000000405007388 */ /* 0x000fe20000000800 */
[----:B------:R-:W-:Y:S06]  /*0510*/  BAR.SYNC.DEFER_BLOCKING 0x0 ;  /* 0x0000000000007b1d */ /* 0x000fec0000010000 */
[----:B------:R-:W-:Y:S04]  /*0520*/  @!P0 LDS R2, [R5+0x200] ;  /* 0x0002000005028984 */ /* 0x000fe80000000800 */
[----:B------:R-:W0:Y:S02]  /*0530*/  @!P0 LDS R7, [R5] ;  /* 0x0000000005078984 */ /* 0x000e240000000800 */
[----:B0-----:R-:W-:-:S05]  /*0540*/  @!P0 FADD R2, R2, R7 ;  /* 0x0000000702028221 */ /* 0x001fca0000000000 */
[----:B------:R-:W-:Y:S01]  /*0550*/  @!P0 STS [R5], R2 ;  /* 0x0000000205008388 */ /* 0x000fe20000000800 */
[----:B------:R-:W-:Y:S01]  /*0560*/  BAR.SYNC.DEFER_BLOCKING 0x0 ;  /* 0x0000000000007b1d */ /* 0x000fe20000010000 */
[----:B------:R-:W-:-:S05]  /*0570*/  ISETP.GT.U32.AND P0, PT, R3, 0x1f, PT ;  /* 0x0000001f0300780c */ /* 0x000fca0003f04070 */
[----:B------:R-:W-:Y:S04]  /*0580*/  @!P1 LDS R6, [R5+0x100] ;  /* 0x0001000005069984 */ /* 0x000fe80000000800 */
[----:B------:R-:W0:Y:S02]  /*0590*/  @!P1 LDS R7, [R5] ;  /* 0x0000000005079984 */ /* 0x000e240000000800 */
[----:B0-----:R-:W-:-:S05]  /*05a0*/  @!P1 FADD R6, R6, R7 ;  /* 0x0000000706069221 */ /* 0x001fca0000000000 */
[----:B------:R0:W-:Y:S01]  /*05b0*/  @!P1 STS [R5], R6 ;  /* 0x0000000605009388 */ /* 0x0001e20000000800 */
[----:B------:R-:W-:Y:S06]  /*05c0*/  BAR.SYNC.DEFER_BLOCKING 0x0 ;  /* 0x0000000000007b1d */ /* 0x000fec0000010000 */
[----:B------:R-:W-:Y:S05]  /*05d0*/  @P0 EXIT ;  /* 0x000000000000094d */ /* 0x000fea0003800000 */
[----:B------:R-:W-:Y:S01]  /*05e0*/  LDS R2, [R5+0x80] ;  /* 0x0000800005027984 */ /* 0x000fe20000000800 */
[----:B------:R-:W-:-:S03]  /*05f0*/  ISETP.NE.AND P0, PT, R3, RZ, PT ;  /* 0x000000ff0300720c */ /* 0x000fc60003f05270 */
[----:B------:R-:W1:Y:S02]  /*0600*/  LDS R7, [R5] ;  /* 0x0000000005077984 */ /* 0x000e640000000800 */
[----:B-1----:R-:W-:-:S05]  /*0610*/  FADD R2, R2, R7 ;  /* 0x0000000702027221 */ /* 0x002fca0000000000 */
[----:B------:R-:W-:Y:S04]  /*0620*/  STS [R5], R2 ;  /* 0x0000000205007388 */ /* 0x000fe80000000800 */
[----:B------:R-:W-:Y:S04]  /*0630*/  LDS R4, [R5+0x40] ;  /* 0x0000400005047984 */ /* 0x000fe80000000800 */
[----:B------:R-:W1:Y:S02]  /*0640*/  LDS R7, [R5] ;  /* 0x0000000005077984 */ /* 0x000e640000000800 */
[----:B-1----:R-:W-:-:S05]  /*0650*/  FADD R4, R4, R7 ;  /* 0x0000000704047221 */ /* 0x002fca0000000000 */
[----:B------:R-:W-:Y:S04]  /*0660*/  STS [R5], R4 ;  /* 0x0000000405007388 */ /* 0x000fe80000000800 */
[----:B0-----:R-:W-:Y:S04]  /*0670*/  LDS R6, [R5+0x20] ;  /* 0x0000200005067984 */ /* 0x001fe80000000800 */
[----:B------:R-:W0:Y:S02]  /*0680*/  LDS R7, [R5] ;  /* 0x0000000005077984 */ /* 0x000e240000000800 */
[----:B0-----:R-:W-:-:S05]  /*0690*/  FADD R6, R6, R7 ;  /* 0x0000000706067221 */ /* 0x001fca0000000000 */
[----:B------:R-:W-:Y:S04]  /*06a0*/  STS [R5], R6 ;  /* 0x0000000605007388 */ /* 0x000fe80000000800 */
[----:B------:R-:W-:Y:S04]  /*06b0*/  LDS R7, [R5+0x10] ;  /* 0x0000100005077984 */ /* 0x000fe80000000800 */
        /* <DEDUP_REMOVED lines=10> */
[----:B------:R0:W-:Y:S01]  /*0760*/  STS [R5], R4 ;  /* 0x0000000405007388 */ /* 0x0001e20000000800 */
[----:B------:R-:W-:Y:S05]  /*0770*/  @P0 EXIT ;  /* 0x000000000000094d */ /* 0x000fea0003800000 */
[----:B0-----:R-:W0:Y:S01]  /*0780*/  LDS R5, [UR4] ;  /* 0x00000004ff057984 */ /* 0x001e220008000800 */
[----:B------:R-:W1:Y:S02]  /*0790*/  LDC.64 R2, c[0x0][0x388] ;  /* 0x0000e200ff027b82 */ /* 0x000e640000000a00 */
[----:B-1----:R-:W-:-:S05]  /*07a0*/  IMAD.WIDE.U32 R2, R0, 0x4, R2 ;  /* 0x0000000400027825 */ /* 0x002fca00078e0002 */
[----:B0-----:R-:W-:Y:S01]  /*07b0*/  STG.E desc[UR6][R2.64], R5 ;  /* 0x0000000502007986 */ /* 0x001fe2000c101906 */
[----:B------:R-:W-:Y:S05]  /*07c0*/  EXIT ;  /* 0x000000000000794d */ /* 0x000fea0003800000 */
.L_x_6:
[----:B------:R-:W-:-:S00]  /*07d0*/  BRA `(.L_x_6) ;  /* 0xfffffffc00fc7947 */ /* 0x000fc0000383ffff */
[----:B------:R-:W-:-:S00]  /*07e0*/  NOP ;  /* 0x0000000000007918 */ /* 0x000fc00000000000 */
        /* <DEDUP_REMOVED lines=9> */
.L_x_7:


//--------------------- .nv.shared._Z9reduce_v5ILi256EEvPfS0_i --------------------------
	.section	.nv.shared._Z9reduce_v5ILi256EEvPfS0_i,"aw",@nobits
	.sectionflags	@""
	.align	4
.nv.shared._Z9reduce_v5ILi256EEvPfS0_i:
	.zero		2048


//--------------------- .nv.shared.reserved.0     --------------------------
	.section	.nv.shared.reserved.0,"aw",@nobits
	.weak		__nv_reservedSMEM_offset_0_alias
	.size		__nv_reservedSMEM_offset_0_alias, 0, 64
	.other		__nv_reservedSMEM_offset_0_alias,@"STO_CUDA_RESERVED_SHARED STV_DEFAULT"
__nv_reservedSMEM_offset_0_alias:
	.zero		0
	.zero		64


//--------------------- .nv.constant0._Z9reduce_v5ILi256EEvPfS0_i --------------------------
	.section	.nv.constant0._Z9reduce_v5ILi256EEvPfS0_i,"a",@progbits
	.sectionflags	@""
	.align	4
.nv.constant0._Z9reduce_v5ILi256EEvPfS0_i:
	.zero		916


//--------------------- SYMBOLS --------------------------

	.type		.nv.reservedSmem.offset0,@object
	.size		.nv.reservedSmem.offset0,0x4
	.type		.nv.reservedSmem.cap,@object
	.size		.nv.reservedSmem.cap,0x4
